//
// Generated by NVIDIA NVVM Compiler
//
// Compiler Build ID: CL-36424714
// Cuda compilation tools, release 13.0, V13.0.88
// Based on NVVM 20.0.0
//

.version 9.0
.target sm_100
.address_size 64

	// .globl	_Z10Matrix_AddPfS_S_xx

.visible .entry _Z10Matrix_AddPfS_S_xx(
	.param .u64 .ptr .align 1 _Z10Matrix_AddPfS_S_xx_param_0,
	.param .u64 .ptr .align 1 _Z10Matrix_AddPfS_S_xx_param_1,
	.param .u64 .ptr .align 1 _Z10Matrix_AddPfS_S_xx_param_2,
	.param .u64 _Z10Matrix_AddPfS_S_xx_param_3,
	.param .u64 _Z10Matrix_AddPfS_S_xx_param_4
)
{
	.reg .pred 	%p<4>;
	.reg .b32 	%r<9>;
	.reg .b32 	%f<4>;
	.reg .b64 	%rd<16>;

	ld.param.u64 	%rd3, [_Z10Matrix_AddPfS_S_xx_param_0];
	ld.param.u64 	%rd4, [_Z10Matrix_AddPfS_S_xx_param_1];
	ld.param.u64 	%rd5, [_Z10Matrix_AddPfS_S_xx_param_2];
	ld.param.u64 	%rd7, [_Z10Matrix_AddPfS_S_xx_param_3];
	ld.param.u64 	%rd6, [_Z10Matrix_AddPfS_S_xx_param_4];
	mov.u32 	%r1, %ctaid.y;
	mov.u32 	%r2, %ntid.y;
	mov.u32 	%r3, %tid.y;
	mad.lo.s32 	%r4, %r1, %r2, %r3;
	cvt.u64.u32 	%rd1, %r4;
	mov.u32 	%r5, %ctaid.x;
	mov.u32 	%r6, %ntid.x;
	mov.u32 	%r7, %tid.x;
	mad.lo.s32 	%r8, %r5, %r6, %r7;
	cvt.u64.u32 	%rd2, %r8;
	setp.le.s64 	%p1, %rd7, %rd1;
	setp.le.s64 	%p2, %rd6, %rd2;
	or.pred  	%p3, %p1, %p2;
	@%p3 bra 	$L__BB0_2;
	cvta.to.global.u64 	%rd8, %rd3;
	cvta.to.global.u64 	%rd9, %rd4;
	cvta.to.global.u64 	%rd10, %rd5;
	mad.lo.s64 	%rd11, %rd6, %rd1, %rd2;
	shl.b64 	%rd12, %rd11, 2;
	add.s64 	%rd13, %rd8, %rd12;
	ld.global.f32 	%f1, [%rd13];
	add.s64 	%rd14, %rd9, %rd12;
	ld.global.f32 	%f2, [%rd14];
	add.f32 	%f3, %f1, %f2;
	add.s64 	%rd15, %rd10, %rd12;
	st.global.f32 	[%rd15], %f3;
$L__BB0_2:
	ret;

}


// ===== COMPILED SASS (sm_100) =====

	.target	sm_100

	.elftype	@"ET_EXEC"


//--------------------- .note.nv.tkinfo           --------------------------
	.section	.note.nv.tkinfo,"",@"SHT_NOTE"
	.sectionflags	@"SHF_NOTE_NV_TKINFO"
	.tkinfo
        /*0018*/ 	.word	0x00000002
        /*0030*/ 	.string	""
        /*0030*/ 	.string	"ptxas"
        /*0030*/ 	.string	"Cuda compilation tools, release 13.0, V13.0.88"
        /*0030*/ 	.string	"Build cuda_13.0.r13.0/compiler.36424714_0"
        /*0030*/ 	.string	"-arch sm_100 -m 64 "



//--------------------- .note.nv.cuinfo           --------------------------
	.section	.note.nv.cuinfo,"",@"SHT_NOTE"
	.sectionflags	@"SHF_NOTE_NV_CUINFO"
        /*0018*/ 	.short	0x0002
        /*001a*/ 	.short	0x0064
        /*001c*/ 	.short	0x0082
	.zero		2


//--------------------- .nv.info                  --------------------------
	.section	.nv.info,"",@"SHT_CUDA_INFO"
	.align	4


	//----- nvinfo : EIATTR_REGCOUNT
	.align		4
        /*0000*/ 	.byte	0x04, 0x2f
        /*0002*/ 	.short	(.L_1 - .L_0)
	.align		4
.L_0:
        /*0004*/ 	.word	index@(_Z10Matrix_AddPfS_S_xx)
        /*0008*/ 	.word	0x0000000c


	//----- nvinfo : EIATTR_FRAME_SIZE
	.align		4
.L_1:
        /*000c*/ 	.byte	0x04, 0x11
        /*000e*/ 	.short	(.L_3 - .L_2)
	.align		4
.L_2:
        /*0010*/ 	.word	index@(_Z10Matrix_AddPfS_S_xx)
        /*0014*/ 	.word	0x00000000


	//----- nvinfo : EIATTR_MIN_STACK_SIZE
	.align		4
.L_3:
        /*0018*/ 	.byte	0x04, 0x12
        /*001a*/ 	.short	(.L_5 - .L_4)
	.align		4
.L_4:
        /*001c*/ 	.word	index@(_Z10Matrix_AddPfS_S_xx)
        /*0020*/ 	.word	0x00000000
.L_5:


//--------------------- .nv.compat                --------------------------
	.section	.nv.compat,"",@"SHT_CUDA_COMPAT_INFO"
	.align	4
        /*0000*/ 	.byte	0x02, 0x09, 0x00, 0x00, 0x02, 0x02, 0x01, 0x00, 0x02, 0x05, 0x05, 0x00, 0x03, 0x07, 0x01, 0x01
        /*0010*/ 	.byte	0x02, 0x03, 0x00, 0x00, 0x02, 0x06, 0x01, 0x00, 0x04, 0x0b, 0x08, 0x00, 0x09, 0x00, 0x00, 0x00
        /*0020*/ 	.byte	0x00, 0x00, 0x00, 0x00


//--------------------- .nv.info._Z10Matrix_AddPfS_S_xx --------------------------
	.section	.nv.info._Z10Matrix_AddPfS_S_xx,"",@"SHT_CUDA_INFO"
	.sectionflags	@""
	.align	4


	//----- nvinfo : EIATTR_CUDA_API_VERSION
	.align		4
        /*0000*/ 	.byte	0x04, 0x37
        /*0002*/ 	.short	(.L_7 - .L_6)
.L_6:
        /*0004*/ 	.word	0x00000082


	//----- nvinfo : EIATTR_KPARAM_INFO
	.align		4
.L_7:
        /*0008*/ 	.byte	0x04, 0x17
        /*000a*/ 	.short	(.L_9 - .L_8)
.L_8:
        /*000c*/ 	.word	0x00000000
        /*0010*/ 	.short	0x0004
        /*0012*/ 	.short	0x0020
        /*0014*/ 	.byte	0x00, 0xf0, 0x21, 0x00


	//----- nvinfo : EIATTR_KPARAM_INFO
	.align		4
.L_9:
        /*0018*/ 	.byte	0x04, 0x17
        /*001a*/ 	.short	(.L_11 - .L_10)
.L_10:
        /*001c*/ 	.word	0x00000000
        /*0020*/ 	.short	0x0003
        /*0022*/ 	.short	0x0018
        /*0024*/ 	.byte	0x00, 0xf0, 0x21, 0x00


	//----- nvinfo : EIATTR_KPARAM_INFO
	.align		4
.L_11:
        /*0028*/ 	.byte	0x04, 0x17
        /*002a*/ 	.short	(.L_13 - .L_12)
.L_12:
        /*002c*/ 	.word	0x00000000
        /*0030*/ 	.short	0x0002
        /*0032*/ 	.short	0x0010
        /*0034*/ 	.byte	0x00, 0xf5, 0x21, 0x00


	//----- nvinfo : EIATTR_KPARAM_INFO
	.align		4
.L_13:
        /*0038*/ 	.byte	0x04, 0x17
        /*003a*/ 	.short	(.L_15 - .L_14)
.L_14:
        /*003c*/ 	.word	0x00000000
        /*0040*/ 	.short	0x0001
        /*0042*/ 	.short	0x0008
        /*0044*/ 	.byte	0x00, 0xf5, 0x21, 0x00


	//----- nvinfo : EIATTR_KPARAM_INFO
	.align		4
.L_15:
        /*0048*/ 	.byte	0x04, 0x17
        /*004a*/ 	.short	(.L_17 - .L_16)
.L_16:
        /*004c*/ 	.word	0x00000000
        /*0050*/ 	.short	0x0000
        /*0052*/ 	.short	0x0000
        /*0054*/ 	.byte	0x00, 0xf5, 0x21, 0x00


	//----- nvinfo : EIATTR_SPARSE_MMA_MASK
	.align		4
.L_17:
        /*0058*/ 	.byte	0x03, 0x50
        /*005a*/ 	.short	0x0000


	//----- nvinfo : EIATTR_MAXREG_COUNT
	.align		4
        /*005c*/ 	.byte	0x03, 0x1b
        /*005e*/ 	.short	0x00ff


	//----- nvinfo : EIATTR_MERCURY_ISA_VERSION
	.align		4
        /*0060*/ 	.byte	0x03, 0x5f
        /*0062*/ 	.short	0x0101


	//----- nvinfo : EIATTR_VRC_CTA_INIT_COUNT
	.align		4
        /*0064*/ 	.byte	0x02, 0x4a
	.zero		1
	.zero		1


	//----- nvinfo : EIATTR_EXIT_INSTR_OFFSETS
	.align		4
        /*0068*/ 	.byte	0x04, 0x1c
        /*006a*/ 	.short	(.L_19 - .L_18)


	//   ....[0]....
.L_18:
        /*006c*/ 	.word	0x000000f0


	//   ....[1]....
        /*0070*/ 	.word	0x00000220


	//----- nvinfo : EIATTR_CBANK_PARAM_SIZE
	.align		4
.L_19:
        /*0074*/ 	.byte	0x03, 0x19
        /*0076*/ 	.short	0x0028


	//----- nvinfo : EIATTR_PARAM_CBANK
	.align		4
        /*0078*/ 	.byte	0x04, 0x0a
        /*007a*/ 	.short	(.L_21 - .L_20)
	.align		4
.L_20:
        /*007c*/ 	.word	index@(.nv.constant0._Z10Matrix_AddPfS_S_xx)
        /*0080*/ 	.short	0x0380
        /*0082*/ 	.short	0x0028


	//----- nvinfo : EIATTR_SW_WAR
	.align		4
.L_21:
        /*0084*/ 	.byte	0x04, 0x36
        /*0086*/ 	.short	(.L_23 - .L_22)
.L_22:
        /*0088*/ 	.word	0x00000008
.L_23:


//--------------------- .nv.callgraph             --------------------------
	.section	.nv.callgraph,"",@"SHT_CUDA_CALLGRAPH"
	.align	4
	.sectionentsize	8
	.align		4
        /*0000*/ 	.word	0x00000000
	.align		4
        /*0004*/ 	.word	0xffffffff
	.align		4
        /*0008*/ 	.word	0x00000000
	.align		4
        /*000c*/ 	.word	0xfffffffe
	.align		4
        /*0010*/ 	.word	0x00000000
	.align		4
        /*0014*/ 	.word	0xfffffffd
	.align		4
        /*0018*/ 	.word	0x00000000
	.align		4
        /*001c*/ 	.word	0xfffffffc


//--------------------- .text._Z10Matrix_AddPfS_S_xx --------------------------
	.section	.text._Z10Matrix_AddPfS_S_xx,"ax",@progbits
	.align	128
        .global         _Z10Matrix_AddPfS_S_xx
        .type           _Z10Matrix_AddPfS_S_xx,@function
        .size           _Z10Matrix_AddPfS_S_xx,(.L_x_1 - _Z10Matrix_AddPfS_S_xx)
        .other          _Z10Matrix_AddPfS_S_xx,@"STO_CUDA_ENTRY STV_DEFAULT"
_Z10Matrix_AddPfS_S_xx:
.text._Z10Matrix_AddPfS_S_xx:
[----:B------:R-:W-:Y:S01]  /*0000*/  LDC R1, c[0x0][0x37c] ;  /* 0x0000df00ff017b82 */ /* 0x000fe20000000800 */
[----:B------:R-:W0:Y:S07]  /*0010*/  S2R R3, SR_TID.X ;  /* 0x0000000000037919 */ /* 0x000e2e0000002100 */
[----:B------:R-:W1:Y:S01]  /*0020*/  LDC R5, c[0x0][0x364] ;  /* 0x0000d900ff057b82 */ /* 0x000e620000000800 */
[----:B------:R-:W2:Y:S01]  /*0030*/  LDCU.64 UR6, c[0x0][0x3a0] ;  /* 0x00007400ff0677ac */ /* 0x000ea20008000a00 */
[----:B------:R-:W1:Y:S01]  /*0040*/  S2R R0, SR_TID.Y ;  /* 0x0000000000007919 */ /* 0x000e620000002200 */
[----:B------:R-:W3:Y:S05]  /*0050*/  LDCU.64 UR8, c[0x0][0x398] ;  /* 0x00007300ff0877ac */ /* 0x000eea0008000a00 */
[----:B------:R-:W0:Y:S08]  /*0060*/  S2UR UR5, SR_CTAID.X ;  /* 0x00000000000579c3 */ /* 0x000e300000002500 */
[----:B------:R-:W0:Y:S08]  /*0070*/  LDC R2, c[0x0][0x360] ;  /* 0x0000d800ff027b82 */ /* 0x000e300000000800 */
[----:B------:R-:W1:Y:S01]  /*0080*/  S2UR UR4, SR_CTAID.Y ;  /* 0x00000000000479c3 */ /* 0x000e620000002600 */
[----:B0-----:R-:W-:-:S05]  /*0090*/  IMAD R2, R2, UR5, R3 ;  /* 0x0000000502027c24 */ /* 0x001fca000f8e0203 */
[----:B--2---:R-:W-:Y:S01]  /*00a0*/  ISETP.GE.U32.AND P1, PT, R2, UR6, PT ;  /* 0x0000000602007c0c */ /* 0x004fe2000bf26070 */
[----:B-1----:R-:W-:-:S03]  /*00b0*/  IMAD R5, R5, UR4, R0 ;  /* 0x0000000405057c24 */ /* 0x002fc6000f8e0200 */
[----:B------:R-:W-:Y:S02]  /*00c0*/  ISETP.GE.AND.EX P1, PT, RZ, UR7, PT, P1 ;  /* 0x00000007ff007c0c */ /* 0x000fe4000bf26310 */
[----:B---3--:R-:W-:-:S04]  /*00d0*/  ISETP.GE.U32.AND P0, PT, R5, UR8, PT ;  /* 0x0000000805007c0c */ /* 0x008fc8000bf06070 */
[----:B------:R-:W-:-:S13]  /*00e0*/  ISETP.GE.OR.EX P0, PT, RZ, UR9, P1, P0 ;  /* 0x00000009ff007c0c */ /* 0x000fda0008f06700 */
[----:B------:R-:W-:Y:S05]  /*00f0*/  @P0 EXIT ;  /* 0x000000000000094d */ /* 0x000fea0003800000 */
[----:B------:R-:W0:Y:S01]  /*0100*/  LDCU.128 UR8, c[0x0][0x380] ;  /* 0x00007000ff0877ac */ /* 0x000e220008000c00 */
[----:B------:R-:W-:Y:S01]  /*0110*/  IMAD.MOV.U32 R3, RZ, RZ, RZ ;  /* 0x000000ffff037224 */ /* 0x000fe200078e00ff */
[----:B------:R-:W1:Y:S01]  /*0120*/  LDCU.64 UR4, c[0x0][0x358] ;  /* 0x00006b00ff0477ac */ /* 0x000e620008000a00 */
[----:B------:R-:W-:-:S04]  /*0130*/  IMAD.WIDE.U32 R2, R5, UR6, R2 ;  /* 0x0000000605027c25 */ /* 0x000fc8000f8e0002 */
[----:B------:R-:W-:Y:S02]  /*0140*/  IMAD R5, R5, UR7, R3 ;  /* 0x0000000705057c24 */ /* 0x000fe4000f8e0203 */
[----:B------:R-:W-:-:S03]  /*0150*/  IMAD.SHL.U32 R6, R2, 0x4, RZ ;  /* 0x0000000402067824 */ /* 0x000fc600078e00ff */
[----:B------:R-:W-:Y:S02]  /*0160*/  SHF.L.U64.HI R0, R2, 0x2, R5 ;  /* 0x0000000202007819 */ /* 0x000fe40000010205 */
[C---:B0-----:R-:W-:Y:S02]  /*0170*/  IADD3 R4, P1, PT, R6.reuse, UR10, RZ ;  /* 0x0000000a06047c10 */ /* 0x041fe4000ff3e0ff */
[----:B------:R-:W-:Y:S02]  /*0180*/  IADD3 R2, P0, PT, R6, UR8, RZ ;  /* 0x0000000806027c10 */ /* 0x000fe4000ff1e0ff */
[C---:B------:R-:W-:Y:S02]  /*0190*/  IADD3.X R5, PT, PT, R0.reuse, UR11, RZ, P1, !PT ;  /* 0x0000000b00057c10 */ /* 0x040fe40008ffe4ff */
[----:B------:R-:W-:Y:S01]  /*01a0*/  IADD3.X R3, PT, PT, R0, UR9, RZ, P0, !PT ;  /* 0x0000000900037c10 */ /* 0x000fe200087fe4ff */
[----:B------:R-:W0:Y:S03]  /*01b0*/  LDCU.64 UR8, c[0x0][0x390] ;  /* 0x00007200ff0877ac */ /* 0x000e260008000a00 */
[----:B-1----:R-:W2:Y:S04]  /*01c0*/  LDG.E R5, desc[UR4][R4.64] ;  /* 0x0000000404057981 */ /* 0x002ea8000c1e1900 */
[----:B------:R-:W2:Y:S01]  /*01d0*/  LDG.E R2, desc[UR4][R2.64] ;  /* 0x0000000402027981 */ /* 0x000ea2000c1e1900 */
[----:B0-----:R-:W-:-:S04]  /*01e0*/  IADD3 R6, P0, PT, R6, UR8, RZ ;  /* 0x0000000806067c10 */ /* 0x001fc8000ff1e0ff */
[----:B------:R-:W-:Y:S01]  /*01f0*/  IADD3.X R7, PT, PT, R0, UR9, RZ, P0, !PT ;  /* 0x0000000900077c10 */ /* 0x000fe200087fe4ff */
[----:B--2---:R-:W-:-:S05]  /*0200*/  FADD R9, R2, R5 ;  /* 0x0000000502097221 */ /* 0x004fca0000000000 */
[----:B------:R-:W-:Y:S01]  /*0210*/  STG.E desc[UR4][R6.64], R9 ;  /* 0x0000000906007986 */ /* 0x000fe2000c101904 */
[----:B------:R-:W-:Y:S05]  /*0220*/  EXIT ;  /* 0x000000000000794d */ /* 0x000fea0003800000 */
.L_x_0:
[----:B------:R-:W-:-:S00]  /*0230*/  BRA `(.L_x_0) ;  /* 0xfffffffc00fc7947 */ /* 0x000fc0000383ffff */
[----:B------:R-:W-:-:S00]  /*0240*/  NOP ;  /* 0x0000000000007918 */ /* 0x000fc00000000000 */
        /* <DEDUP_REMOVED lines=11> */
.L_x_1:


//--------------------- .nv.shared.reserved.0     --------------------------
	.section	.nv.shared.reserved.0,"aw",@nobits
	.weak		__nv_reservedSMEM_offset_0_alias
	.size		__nv_reservedSMEM_offset_0_alias, 0, 64
	.other		__nv_reservedSMEM_offset_0_alias,@"STO_CUDA_RESERVED_SHARED STV_DEFAULT"
__nv_reservedSMEM_offset_0_alias:
	.zero		0
	.zero		64


//--------------------- .nv.constant0._Z10Matrix_AddPfS_S_xx --------------------------
	.section	.nv.constant0._Z10Matrix_AddPfS_S_xx,"a",@progbits
	.sectionflags	@""
	.align	4
.nv.constant0._Z10Matrix_AddPfS_S_xx:
	.zero		936


//--------------------- SYMBOLS --------------------------

	.type		.nv.reservedSmem.offset0,@object
	.size		.nv.reservedSmem.offset0,0x4
